//
// Generated by NVIDIA NVVM Compiler
//
// Compiler Build ID: CL-36424714
// Cuda compilation tools, release 13.0, V13.0.88
// Based on NVVM 20.0.0
//

.version 9.0
.target sm_100
.address_size 64

	// .globl	_Z7computefiiiffff
.extern .func  (.param .b32 func_retval0) vprintf
(
	.param .b64 vprintf_param_0,
	.param .b64 vprintf_param_1
)
;
.global .align 1 .b8 $str[7] = {37, 46, 49, 55, 103, 10};

.visible .entry _Z7computefiiiffff(
	.param .f32 _Z7computefiiiffff_param_0,
	.param .u32 _Z7computefiiiffff_param_1,
	.param .u32 _Z7computefiiiffff_param_2,
	.param .u32 _Z7computefiiiffff_param_3,
	.param .f32 _Z7computefiiiffff_param_4,
	.param .f32 _Z7computefiiiffff_param_5,
	.param .f32 _Z7computefiiiffff_param_6,
	.param .f32 _Z7computefiiiffff_param_7
)
{
	.local .align 8 .b8 	__local_depot0[8];
	.reg .b64 	%SP;
	.reg .b64 	%SPL;
	.reg .pred 	%p<14>;
	.reg .b32 	%r<16>;
	.reg .b32 	%f<33>;
	.reg .b64 	%rd<5>;
	.reg .b64 	%fd<2>;

	mov.u64 	%SPL, __local_depot0;
	cvta.local.u64 	%SP, %SPL;
	ld.param.f32 	%f32, [_Z7computefiiiffff_param_0];
	ld.param.u32 	%r8, [_Z7computefiiiffff_param_1];
	ld.param.u32 	%r9, [_Z7computefiiiffff_param_2];
	ld.param.u32 	%r10, [_Z7computefiiiffff_param_3];
	ld.param.f32 	%f10, [_Z7computefiiiffff_param_4];
	ld.param.f32 	%f11, [_Z7computefiiiffff_param_5];
	ld.param.f32 	%f12, [_Z7computefiiiffff_param_6];
	ld.param.f32 	%f13, [_Z7computefiiiffff_param_7];
	setp.lt.s32 	%p1, %r8, 1;
	@%p1 bra 	$L__BB0_8;
	setp.lt.s32 	%p2, %r10, 1;
	add.f32 	%f14, %f11, 0f03FCE17F;
	add.f32 	%f15, %f14, 0fF80624B1;
	fma.rn.f32 	%f16, %f12, 0f80000009, %f13;
	add.f32 	%f17, %f16, 0fF84360F0;
	cvt.rpi.f32.f32 	%f18, %f17;
	fma.rn.f32 	%f1, %f18, 0f8000055D, %f15;
	@%p2 bra 	$L__BB0_8;
	and.b32  	%r1, %r8, 3;
	setp.lt.u32 	%p3, %r8, 4;
	@%p3 bra 	$L__BB0_5;
	and.b32  	%r11, %r8, 2147483644;
	neg.s32 	%r14, %r11;
$L__BB0_4:
	setp.gt.s32 	%p4, %r9, 0;
	setp.gt.f32 	%p5, %f32, %f10;
	selp.f32 	%f20, %f1, %f32, %p4;
	selp.f32 	%f21, %f20, %f32, %p5;
	setp.gt.f32 	%p6, %f21, %f10;
	selp.f32 	%f22, %f1, %f21, %p4;
	selp.f32 	%f23, %f22, %f21, %p6;
	setp.gt.f32 	%p7, %f23, %f10;
	selp.f32 	%f24, %f1, %f23, %p4;
	selp.f32 	%f25, %f24, %f23, %p7;
	setp.gt.f32 	%p8, %f25, %f10;
	selp.f32 	%f26, %f1, %f25, %p4;
	selp.f32 	%f32, %f26, %f25, %p8;
	add.s32 	%r14, %r14, 4;
	setp.ne.s32 	%p9, %r14, 0;
	@%p9 bra 	$L__BB0_4;
$L__BB0_5:
	setp.eq.s32 	%p10, %r1, 0;
	@%p10 bra 	$L__BB0_8;
	neg.s32 	%r15, %r1;
$L__BB0_7:
	.pragma "nounroll";
	setp.gt.s32 	%p11, %r9, 0;
	setp.gt.f32 	%p12, %f32, %f10;
	selp.f32 	%f27, %f1, %f32, %p11;
	selp.f32 	%f32, %f27, %f32, %p12;
	add.s32 	%r15, %r15, 1;
	setp.ne.s32 	%p13, %r15, 0;
	@%p13 bra 	$L__BB0_7;
$L__BB0_8:
	add.u64 	%rd1, %SP, 0;
	add.u64 	%rd2, %SPL, 0;
	cvt.f64.f32 	%fd1, %f32;
	st.local.f64 	[%rd2], %fd1;
	mov.u64 	%rd3, $str;
	cvta.global.u64 	%rd4, %rd3;
	{ // callseq 0, 0
	.param .b64 param0;
	st.param.b64 	[param0], %rd4;
	.param .b64 param1;
	st.param.b64 	[param1], %rd1;
	.param .b32 retval0;
	call.uni (retval0), 
	vprintf, 
	(
	param0, 
	param1
	);
	ld.param.b32 	%r12, [retval0];
	} // callseq 0
	ret;

}


// ===== COMPILED SASS (sm_100) =====

	.target	sm_100

	.elftype	@"ET_EXEC"


//--------------------- .note.nv.tkinfo           --------------------------
	.section	.note.nv.tkinfo,"",@"SHT_NOTE"
	.sectionflags	@"SHF_NOTE_NV_TKINFO"
	.tkinfo
        /*0018*/ 	.word	0x00000002
        /*0030*/ 	.string	""
        /*0030*/ 	.string	"ptxas"
        /*0030*/ 	.string	"Cuda compilation tools, release 13.0, V13.0.88"
        /*0030*/ 	.string	"Build cuda_13.0.r13.0/compiler.36424714_0"
        /*0030*/ 	.string	"-arch sm_100 -m 64 "



//--------------------- .note.nv.cuinfo           --------------------------
	.section	.note.nv.cuinfo,"",@"SHT_NOTE"
	.sectionflags	@"SHF_NOTE_NV_CUINFO"
        /*0018*/ 	.short	0x0002
        /*001a*/ 	.short	0x0064
        /*001c*/ 	.short	0x0082
	.zero		2


//--------------------- .nv.info                  --------------------------
	.section	.nv.info,"",@"SHT_CUDA_INFO"
	.align	4


	//----- nvinfo : EIATTR_REGCOUNT
	.align		4
        /*0000*/ 	.byte	0x04, 0x2f
        /*0002*/ 	.short	(.L_2 - .L_1)
	.align		4
.L_1:
        /*0004*/ 	.word	index@(_Z7computefiiiffff)
        /*0008*/ 	.word	0x00000018


	//----- nvinfo : EIATTR_FRAME_SIZE
	.align		4
.L_2:
        /*000c*/ 	.byte	0x04, 0x11
        /*000e*/ 	.short	(.L_4 - .L_3)
	.align		4
.L_3:
        /*0010*/ 	.word	index@(_Z7computefiiiffff)
        /*0014*/ 	.word	0x00000008


	//----- nvinfo : EIATTR_MIN_STACK_SIZE
	.align		4
.L_4:
        /*0018*/ 	.byte	0x04, 0x12
        /*001a*/ 	.short	(.L_6 - .L_5)
	.align		4
.L_5:
        /*001c*/ 	.word	index@(_Z7computefiiiffff)
        /*0020*/ 	.word	0x00000008
.L_6:


//--------------------- .nv.compat                --------------------------
	.section	.nv.compat,"",@"SHT_CUDA_COMPAT_INFO"
	.align	4
        /*0000*/ 	.byte	0x02, 0x09, 0x00, 0x00, 0x02, 0x02, 0x01, 0x00, 0x02, 0x05, 0x05, 0x00, 0x03, 0x07, 0x01, 0x01
        /*0010*/ 	.byte	0x02, 0x03, 0x00, 0x00, 0x02, 0x06, 0x01, 0x00, 0x04, 0x0b, 0x08, 0x00, 0x09, 0x00, 0x00, 0x00
        /*0020*/ 	.byte	0x00, 0x00, 0x00, 0x00


//--------------------- .nv.info._Z7computefiiiffff --------------------------
	.section	.nv.info._Z7computefiiiffff,"",@"SHT_CUDA_INFO"
	.sectionflags	@""
	.align	4


	//----- nvinfo : EIATTR_CUDA_API_VERSION
	.align		4
        /*0000*/ 	.byte	0x04, 0x37
        /*0002*/ 	.short	(.L_8 - .L_7)
.L_7:
        /*0004*/ 	.word	0x00000082


	//----- nvinfo : EIATTR_KPARAM_INFO
	.align		4
.L_8:
        /*0008*/ 	.byte	0x04, 0x17
        /*000a*/ 	.short	(.L_10 - .L_9)
.L_9:
        /*000c*/ 	.word	0x00000000
        /*0010*/ 	.short	0x0007
        /*0012*/ 	.short	0x001c
        /*0014*/ 	.byte	0x00, 0xf0, 0x11, 0x00


	//----- nvinfo : EIATTR_KPARAM_INFO
	.align		4
.L_10:
        /*0018*/ 	.byte	0x04, 0x17
        /*001a*/ 	.short	(.L_12 - .L_11)
.L_11:
        /*001c*/ 	.word	0x00000000
        /*0020*/ 	.short	0x0006
        /*0022*/ 	.short	0x0018
        /*0024*/ 	.byte	0x00, 0xf0, 0x11, 0x00


	//----- nvinfo : EIATTR_KPARAM_INFO
	.align		4
.L_12:
        /*0028*/ 	.byte	0x04, 0x17
        /*002a*/ 	.short	(.L_14 - .L_13)
.L_13:
        /*002c*/ 	.word	0x00000000
        /*0030*/ 	.short	0x0005
        /*0032*/ 	.short	0x0014
        /*0034*/ 	.byte	0x00, 0xf0, 0x11, 0x00


	//----- nvinfo : EIATTR_KPARAM_INFO
	.align		4
.L_14:
        /*0038*/ 	.byte	0x04, 0x17
        /*003a*/ 	.short	(.L_16 - .L_15)
.L_15:
        /*003c*/ 	.word	0x00000000
        /*0040*/ 	.short	0x0004
        /*0042*/ 	.short	0x0010
        /*0044*/ 	.byte	0x00, 0xf0, 0x11, 0x00


	//----- nvinfo : EIATTR_KPARAM_INFO
	.align		4
.L_16:
        /*0048*/ 	.byte	0x04, 0x17
        /*004a*/ 	.short	(.L_18 - .L_17)
.L_17:
        /*004c*/ 	.word	0x00000000
        /*0050*/ 	.short	0x0003
        /*0052*/ 	.short	0x000c
        /*0054*/ 	.byte	0x00, 0xf0, 0x11, 0x00


	//----- nvinfo : EIATTR_KPARAM_INFO
	.align		4
.L_18:
        /*0058*/ 	.byte	0x04, 0x17
        /*005a*/ 	.short	(.L_20 - .L_19)
.L_19:
        /*005c*/ 	.word	0x00000000
        /*0060*/ 	.short	0x0002
        /*0062*/ 	.short	0x0008
        /*0064*/ 	.byte	0x00, 0xf0, 0x11, 0x00


	//----- nvinfo : EIATTR_KPARAM_INFO
	.align		4
.L_20:
        /*0068*/ 	.byte	0x04, 0x17
        /*006a*/ 	.short	(.L_22 - .L_21)
.L_21:
        /*006c*/ 	.word	0x00000000
        /*0070*/ 	.short	0x0001
        /*0072*/ 	.short	0x0004
        /*0074*/ 	.byte	0x00, 0xf0, 0x11, 0x00


	//----- nvinfo : EIATTR_KPARAM_INFO
	.align		4
.L_22:
        /*0078*/ 	.byte	0x04, 0x17
        /*007a*/ 	.short	(.L_24 - .L_23)
.L_23:
        /*007c*/ 	.word	0x00000000
        /*0080*/ 	.short	0x0000
        /*0082*/ 	.short	0x0000
        /*0084*/ 	.byte	0x00, 0xf0, 0x11, 0x00


	//----- nvinfo : EIATTR_SPARSE_MMA_MASK
	.align		4
.L_24:
        /*0088*/ 	.byte	0x03, 0x50
        /*008a*/ 	.short	0x0000


	//----- nvinfo : EIATTR_MAXREG_COUNT
	.align		4
        /*008c*/ 	.byte	0x03, 0x1b
        /*008e*/ 	.short	0x00ff


	//----- nvinfo : EIATTR_EXTERNS
	.align		4
        /*0090*/ 	.byte	0x04, 0x0f
        /*0092*/ 	.short	(.L_26 - .L_25)


	//   ....[0]....
	.align		4
.L_25:
        /*0094*/ 	.word	index@(vprintf)


	//----- nvinfo : EIATTR_MERCURY_ISA_VERSION
	.align		4
.L_26:
        /*0098*/ 	.byte	0x03, 0x5f
        /*009a*/ 	.short	0x0101


	//----- nvinfo : EIATTR_VRC_CTA_INIT_COUNT
	.align		4
        /*009c*/ 	.byte	0x02, 0x4a
	.zero		1
	.zero		1


	//----- nvinfo : EIATTR_SYSCALL_OFFSETS
	.align		4
        /*00a0*/ 	.byte	0x04, 0x46
        /*00a2*/ 	.short	(.L_28 - .L_27)


	//   ....[0]....
.L_27:
        /*00a4*/ 	.word	0x00000820


	//----- nvinfo : EIATTR_EXIT_INSTR_OFFSETS
	.align		4
.L_28:
        /*00a8*/ 	.byte	0x04, 0x1c
        /*00aa*/ 	.short	(.L_30 - .L_29)


	//   ....[0]....
.L_29:
        /*00ac*/ 	.word	0x00000830


	//----- nvinfo : EIATTR_CBANK_PARAM_SIZE
	.align		4
.L_30:
        /*00b0*/ 	.byte	0x03, 0x19
        /*00b2*/ 	.short	0x0020


	//----- nvinfo : EIATTR_PARAM_CBANK
	.align		4
        /*00b4*/ 	.byte	0x04, 0x0a
        /*00b6*/ 	.short	(.L_32 - .L_31)
	.align		4
.L_31:
        /*00b8*/ 	.word	index@(.nv.constant0._Z7computefiiiffff)
        /*00bc*/ 	.short	0x0380
        /*00be*/ 	.short	0x0020


	//----- nvinfo : EIATTR_SW_WAR
	.align		4
.L_32:
        /*00c0*/ 	.byte	0x04, 0x36
        /*00c2*/ 	.short	(.L_34 - .L_33)
.L_33:
        /*00c4*/ 	.word	0x00000008
.L_34:


//--------------------- .nv.callgraph             --------------------------
	.section	.nv.callgraph,"",@"SHT_CUDA_CALLGRAPH"
	.align	4
	.sectionentsize	8
	.align		4
        /*0000*/ 	.word	0x00000000
	.align		4
        /*0004*/ 	.word	0xffffffff
	.align		4
        /*0008*/ 	.word	index@(_Z7computefiiiffff)
	.align		4
        /*000c*/ 	.word	index@(vprintf)
	.align		4
        /*0010*/ 	.word	0x00000000
	.align		4
        /*0014*/ 	.word	0xfffffffe
	.align		4
        /*0018*/ 	.word	0x00000000
	.align		4
        /*001c*/ 	.word	0xfffffffd
	.align		4
        /*0020*/ 	.word	0x00000000
	.align		4
        /*0024*/ 	.word	0xfffffffc


//--------------------- .nv.constant4             --------------------------
	.section	.nv.constant4,"a",@progbits
	.align	8
	.align		8
.nv.constant4:
        /*0000*/ 	.dword	vprintf
	.align		8
        /*0008*/ 	.dword	$str


//--------------------- .text._Z7computefiiiffff  --------------------------
	.section	.text._Z7computefiiiffff,"ax",@progbits
	.align	128
        .global         _Z7computefiiiffff
        .type           _Z7computefiiiffff,@function
        .size           _Z7computefiiiffff,(.L_x_10 - _Z7computefiiiffff)
        .other          _Z7computefiiiffff,@"STO_CUDA_ENTRY STV_DEFAULT"
_Z7computefiiiffff:
.text._Z7computefiiiffff:
[----:B------:R-:W0:Y:S01]  /*0000*/  LDC R1, c[0x0][0x37c] ;  /* 0x0000df00ff017b82 */ /* 0x000e220000000800 */
[----:B------:R-:W1:Y:S01]  /*0010*/  LDCU UR7, c[0x0][0x38c] ;  /* 0x00007180ff0777ac */ /* 0x000e620008000800 */
[----:B0-----:R-:W-:Y:S01]  /*0020*/  VIADD R1, R1, 0xfffffff8 ;  /* 0xfffffff801017836 */ /* 0x001fe20000000000 */
[----:B------:R-:W0:Y:S01]  /*0030*/  LDCU UR5, c[0x0][0x384] ;  /* 0x00007080ff0577ac */ /* 0x000e220008000800 */
[----:B------:R-:W2:Y:S01]  /*0040*/  LDCU UR4, c[0x0][0x2f8] ;  /* 0x00005f00ff0477ac */ /* 0x000ea20008000800 */
[----:B------:R-:W3:Y:S01]  /*0050*/  LDCU UR8, c[0x0][0x380] ;  /* 0x00007000ff0877ac */ /* 0x000ee20008000800 */
[----:B------:R-:W4:Y:S01]  /*0060*/  LDCU UR6, c[0x0][0x2fc] ;  /* 0x00005f80ff0677ac */ /* 0x000f220008000800 */
[----:B-1----:R-:W-:-:S04]  /*0070*/  UISETP.GE.AND UP0, UPT, UR7, 0x1, UPT ;  /* 0x000000010700788c */ /* 0x002fc8000bf06270 */
[----:B0-----:R-:W-:Y:S01]  /*0080*/  UISETP.LT.OR UP0, UPT, UR5, 0x1, !UP0 ;  /* 0x000000010500788c */ /* 0x001fe2000c701670 */
[----:B--2---:R-:W-:Y:S01]  /*0090*/  IADD3 R6, P0, PT, R1, UR4, RZ ;  /* 0x0000000401067c10 */ /* 0x004fe2000ff1e0ff */
[----:B---3--:R-:W-:-:S04]  /*00a0*/  IMAD.U32 R0, RZ, RZ, UR8 ;  /* 0x00000008ff007e24 */ /* 0x008fc8000f8e00ff */
[----:B----4-:R-:W-:-:S03]  /*00b0*/  IMAD.X R7, RZ, RZ, UR6, P0 ;  /* 0x00000006ff077e24 */ /* 0x010fc600080e06ff */
[----:B------:R-:W-:Y:S05]  /*00c0*/  BRA.U UP0, `(.L_x_0) ;  /* 0x0000000500b47547 */ /* 0x000fea000b800000 */
[----:B------:R-:W0:Y:S01]  /*00d0*/  LDC.64 R2, c[0x0][0x398] ;  /* 0x0000e600ff027b82 */ /* 0x000e220000000a00 */
[----:B------:R-:W-:Y:S02]  /*00e0*/  UISETP.GE.U32.AND UP0, UPT, UR5, 0x4, UPT ;  /* 0x000000040500788c */ /* 0x000fe4000bf06070 */
[----:B------:R-:W-:-:S05]  /*00f0*/  ULOP3.LUT UR4, UR5, 0x3, URZ, 0xc0, !UPT ;  /* 0x0000000305047892 */ /* 0x000fca000f8ec0ff */
[----:B------:R-:W1:Y:S01]  /*0100*/  LDC R4, c[0x0][0x394] ;  /* 0x0000e500ff047b82 */ /* 0x000e620000000800 */
[----:B0-----:R-:W-:-:S04]  /*0110*/  FFMA R2, R2, -1.2611686178923353638e-44, R3 ;  /* 0x8000000902027823 */ /* 0x001fc80000000003 */
[----:B------:R-:W-:Y:S01]  /*0120*/  FADD R3, R2, -1.58510002108632089276e+34 ;  /* 0xf84360f002037421 */ /* 0x000fe20000000000 */
[----:B-1----:R-:W-:-:S05]  /*0130*/  FADD R2, R4, 1.4863000184488872978e-36 ;  /* 0x03fce17f04027421 */ /* 0x002fca0000000000 */
[----:B------:R-:W0:Y:S01]  /*0140*/  FRND.CEIL R3, R3 ;  /* 0x0000000300037307 */ /* 0x000e220000209000 */
[----:B------:R-:W-:-:S04]  /*0150*/  FADD R2, R2, -1.08829995183463029242e+34 ;  /* 0xf80624b102027421 */ /* 0x000fc80000000000 */
[----:B0-----:R-:W-:Y:S01]  /*0160*/  FFMA R5, R3, -1.9239827915179738384e-42, R2 ;  /* 0x8000055d03057823 */ /* 0x001fe20000000002 */
[----:B------:R-:W-:Y:S06]  /*0170*/  BRA.U !UP0, `(.L_x_1) ;  /* 0x00000005085c7547 */ /* 0x000fec000b800000 */
[----:B------:R-:W-:-:S04]  /*0180*/  ULOP3.LUT UR5, UR5, 0x7ffffffc, URZ, 0xc0, !UPT ;  /* 0x7ffffffc05057892 */ /* 0x000fc8000f8ec0ff */
[----:B------:R-:W-:-:S04]  /*0190*/  UIADD3 UR5, UPT, UPT, -UR5, URZ, URZ ;  /* 0x000000ff05057290 */ /* 0x000fc8000fffe1ff */
[----:B------:R-:W-:-:S09]  /*01a0*/  UISETP.GE.AND UP0, UPT, UR5, URZ, UPT ;  /* 0x000000ff0500728c */ /* 0x000fd2000bf06270 */
[----:B------:R-:W-:Y:S05]  /*01b0*/  BRA.U UP0, `(.L_x_2) ;  /* 0x0000000500147547 */ /* 0x000fea000b800000 */
[----:B------:R-:W-:Y:S02]  /*01c0*/  UIADD3 UR6, UPT, UPT, -UR5, URZ, URZ ;  /* 0x000000ff05067290 */ /* 0x000fe4000fffe1ff */
[----:B------:R-:W-:Y:S02]  /*01d0*/  UPLOP3.LUT UP0, UPT, UPT, UPT, UPT, 0x80, 0x8 ;  /* 0x000000000008789c */ /* 0x000fe40003f0f070 */
[----:B------:R-:W-:-:S09]  /*01e0*/  UISETP.GT.AND UP1, UPT, UR6, 0xc, UPT ;  /* 0x0000000c0600788c */ /* 0x000fd2000bf24270 */
[----:B------:R-:W-:Y:S05]  /*01f0*/  BRA.U !UP1, `(.L_x_3) ;  /* 0x00000001099c7547 */ /* 0x000fea000b800000 */
[----:B------:R-:W0:Y:S01]  /*0200*/  LDCU UR6, c[0x0][0x388] ;  /* 0x00007100ff0677ac */ /* 0x000e220008000800 */
[----:B------:R-:W1:Y:S01]  /*0210*/  LDCU UR7, c[0x0][0x390] ;  /* 0x00007200ff0777ac */ /* 0x000e620008000800 */
[----:B------:R-:W-:Y:S01]  /*0220*/  UPLOP3.LUT UP0, UPT, UPT, UPT, UPT, 0x40, 0x4 ;  /* 0x000000000004789c */ /* 0x000fe20003f0e870 */
[----:B0-----:R-:W-:-:S13]  /*0230*/  ISETP.LT.AND P0, PT, RZ, UR6, PT ;  /* 0x00000006ff007c0c */ /* 0x001fda000bf01270 */
.L_x_4:
[----:B-1----:R-:W-:Y:S01]  /*0240*/  FSETP.GT.AND P1, PT, R0, UR7, PT ;  /* 0x0000000700007c0b */ /* 0x002fe2000bf24000 */
[----:B------:R-:W-:-:S04]  /*0250*/  UIADD3 UR5, UPT, UPT, UR5, 0x10, URZ ;  /* 0x0000001005057890 */ /* 0x000fc8000fffe0ff */
[----:B------:R-:W-:-:S08]  /*0260*/  UISETP.GE.AND UP1, UPT, UR5, -0xc, UPT ;  /* 0xfffffff40500788c */ /* 0x000fd0000bf26270 */
[----:B------:R-:W-:-:S04]  /*0270*/  @P1 FSEL R0, R5, R0, P0 ;  /* 0x0000000005001208 */ /* 0x000fc80000000000 */
[----:B------:R-:W-:-:S13]  /*0280*/  FSETP.GT.AND P1, PT, R0, UR7, PT ;  /* 0x0000000700007c0b */ /* 0x000fda000bf24000 */
        /* <DEDUP_REMOVED lines=28> */
[----:B------:R-:W-:Y:S01]  /*0450*/  @P1 FSEL R0, R5, R0, P0 ;  /* 0x0000000005001208 */ /* 0x000fe20000000000 */
[----:B------:R-:W-:Y:S06]  /*0460*/  BRA.U !UP1, `(.L_x_4) ;  /* 0xfffffffd09747547 */ /* 0x000fec000b83ffff */
.L_x_3:
[----:B------:R-:W-:-:S04]  /*0470*/  UIADD3 UR6, UPT, UPT, -UR5, URZ, URZ ;  /* 0x000000ff05067290 */ /* 0x000fc8000fffe1ff */
[----:B------:R-:W-:-:S09]  /*0480*/  UISETP.GT.AND UP1, UPT, UR6, 0x4, UPT ;  /* 0x000000040600788c */ /* 0x000fd2000bf24270 */
[----:B------:R-:W-:Y:S05]  /*0490*/  BRA.U !UP1, `(.L_x_5) ;  /* 0x0000000109547547 */ /* 0x000fea000b800000 */
[----:B------:R-:W0:Y:S01]  /*04a0*/  LDCU UR7, c[0x0][0x390] ;  /* 0x00007200ff0777ac */ /* 0x000e220008000800 */
[----:B------:R-:W1:Y:S01]  /*04b0*/  LDCU UR6, c[0x0][0x388] ;  /* 0x00007100ff0677ac */ /* 0x000e620008000800 */
[----:B------:R-:W-:Y:S02]  /*04c0*/  UIADD3 UR5, UPT, UPT, UR5, 0x8, URZ ;  /* 0x0000000805057890 */ /* 0x000fe4000fffe0ff */
[----:B------:R-:W-:Y:S01]  /*04d0*/  UPLOP3.LUT UP0, UPT, UPT, UPT, UPT, 0x40, 0x4 ;  /* 0x000000000004789c */ /* 0x000fe20003f0e870 */
[----:B0-----:R-:W-:Y:S02]  /*04e0*/  FSETP.GT.AND P1, PT, R0, UR7, PT ;  /* 0x0000000700007c0b */ /* 0x001fe4000bf24000 */
[----:B-1----:R-:W-:-:S11]  /*04f0*/  ISETP.LT.AND P0, PT, RZ, UR6, PT ;  /* 0x00000006ff007c0c */ /* 0x002fd6000bf01270 */
        /* <DEDUP_REMOVED lines=14> */
[----:B------:R-:W-:-:S07]  /*05e0*/  @P1 FSEL R0, R5, R0, P0 ;  /* 0x0000000005001208 */ /* 0x000fce0000000000 */
.L_x_5:
[----:B------:R-:W-:-:S09]  /*05f0*/  UISETP.NE.OR UP0, UPT, UR5, URZ, UP0 ;  /* 0x000000ff0500728c */ /* 0x000fd20008705670 */
[----:B------:R-:W-:Y:S05]  /*0600*/  BRA.U !UP0, `(.L_x_1) ;  /* 0x0000000108387547 */ /* 0x000fea000b800000 */
.L_x_2:
[----:B------:R-:W0:Y:S01]  /*0610*/  LDCU UR6, c[0x0][0x388] ;  /* 0x00007100ff0677ac */ /* 0x000e220008000800 */
[----:B------:R-:W1:Y:S01]  /*0620*/  LDCU UR7, c[0x0][0x390] ;  /* 0x00007200ff0777ac */ /* 0x000e620008000800 */
[----:B0-----:R-:W-:-:S13]  /*0630*/  ISETP.LT.AND P0, PT, RZ, UR6, PT ;  /* 0x00000006ff007c0c */ /* 0x001fda000bf01270 */
.L_x_6:
[----:B-1----:R-:W-:Y:S01]  /*0640*/  FSETP.GT.AND P1, PT, R0, UR7, PT ;  /* 0x0000000700007c0b */ /* 0x002fe2000bf24000 */
[----:B------:R-:W-:-:S04]  /*0650*/  UIADD3 UR5, UPT, UPT, UR5, 0x4, URZ ;  /* 0x0000000405057890 */ /* 0x000fc8000fffe0ff */
[----:B------:R-:W-:-:S08]  /*0660*/  UISETP.NE.AND UP0, UPT, UR5, URZ, UPT ;  /* 0x000000ff0500728c */ /* 0x000fd0000bf05270 */
[----:B------:R-:W-:-:S04]  /*0670*/  @P1 FSEL R0, R5, R0, P0 ;  /* 0x0000000005001208 */ /* 0x000fc80000000000 */
[----:B------:R-:W-:-:S13]  /*0680*/  FSETP.GT.AND P1, PT, R0, UR7, PT ;  /* 0x0000000700007c0b */ /* 0x000fda000bf24000 */
[----:B------:R-:W-:-:S04]  /*0690*/  @P1 FSEL R0, R5, R0, P0 ;  /* 0x0000000005001208 */ /* 0x000fc80000000000 */
[----:B------:R-:W-:-:S13]  /*06a0*/  FSETP.GT.AND P1, PT, R0, UR7, PT ;  /* 0x0000000700007c0b */ /* 0x000fda000bf24000 */
[----:B------:R-:W-:-:S04]  /*06b0*/  @P1 FSEL R0, R5, R0, P0 ;  /* 0x0000000005001208 */ /* 0x000fc80000000000 */
[----:B------:R-:W-:-:S13]  /*06c0*/  FSETP.GT.AND P1, PT, R0, UR7, PT ;  /* 0x0000000700007c0b */ /* 0x000fda000bf24000 */
[----:B------:R-:W-:Y:S01]  /*06d0*/  @P1 FSEL R0, R5, R0, P0 ;  /* 0x0000000005001208 */ /* 0x000fe20000000000 */
[----:B------:R-:W-:Y:S06]  /*06e0*/  BRA.U UP0, `(.L_x_6) ;  /* 0xfffffffd00d47547 */ /* 0x000fec000b83ffff */
.L_x_1:
[----:B------:R-:W-:-:S09]  /*06f0*/  UISETP.NE.AND UP0, UPT, UR4, URZ, UPT ;  /* 0x000000ff0400728c */ /* 0x000fd2000bf05270 */
[----:B------:R-:W-:Y:S05]  /*0700*/  BRA.U !UP0, `(.L_x_0) ;  /* 0x0000000108247547 */ /* 0x000fea000b800000 */
[----:B------:R-:W0:Y:S01]  /*0710*/  LDCU UR5, c[0x0][0x388] ;  /* 0x00007100ff0577ac */ /* 0x000e220008000800 */
[----:B------:R-:W1:Y:S01]  /*0720*/  LDCU UR6, c[0x0][0x390] ;  /* 0x00007200ff0677ac */ /* 0x000e620008000800 */
[----:B------:R-:W-:Y:S01]  /*0730*/  UIADD3 UR4, UPT, UPT, -UR4, URZ, URZ ;  /* 0x000000ff04047290 */ /* 0x000fe2000fffe1ff */
[----:B0-----:R-:W-:-:S13]  /*0740*/  ISETP.LT.AND P0, PT, RZ, UR5, PT ;  /* 0x00000005ff007c0c */ /* 0x001fda000bf01270 */
.L_x_7:
[----:B------:R-:W-:Y:S01]  /*0750*/  UIADD3 UR4, UPT, UPT, UR4, 0x1, URZ ;  /* 0x0000000104047890 */ /* 0x000fe2000fffe0ff */
[----:B-1----:R-:W-:-:S03]  /*0760*/  FSETP.GT.AND P1, PT, R0, UR6, PT ;  /* 0x0000000600007c0b */ /* 0x002fc6000bf24000 */
[----:B------:R-:W-:-:S10]  /*0770*/  UISETP.NE.AND UP0, UPT, UR4, URZ, UPT ;  /* 0x000000ff0400728c */ /* 0x000fd4000bf05270 */
[----:B------:R-:W-:Y:S01]  /*0780*/  @P1 FSEL R0, R5, R0, P0 ;  /* 0x0000000005001208 */ /* 0x000fe20000000000 */
[----:B------:R-:W-:Y:S06]  /*0790*/  BRA.U UP0, `(.L_x_7) ;  /* 0xfffffffd00ec7547 */ /* 0x000fec000b83ffff */
.L_x_0:
[----:B------:R-:W0:Y:S01]  /*07a0*/  F2F.F64.F32 R2, R0 ;  /* 0x0000000000027310 */ /* 0x000e220000201800 */
[----:B------:R-:W-:Y:S01]  /*07b0*/  MOV R8, 0x0 ;  /* 0x0000000000087802 */ /* 0x000fe20000000f00 */
[----:B------:R-:W1:Y:S05]  /*07c0*/  LDCU.64 UR4, c[0x4][0x8] ;  /* 0x01000100ff0477ac */ /* 0x000e6a0008000a00 */
[----:B------:R-:W2:Y:S01]  /*07d0*/  LDC.64 R8, c[0x4][R8] ;  /* 0x0100000008087b82 */ /* 0x000ea20000000a00 */
[----:B0-----:R0:W-:Y:S01]  /*07e0*/  STL.64 [R1], R2 ;  /* 0x0000000201007387 */ /* 0x0011e20000100a00 */
[----:B-1----:R-:W-:Y:S02]  /*07f0*/  IMAD.U32 R4, RZ, RZ, UR4 ;  /* 0x00000004ff047e24 */ /* 0x002fe4000f8e00ff */
[----:B------:R-:W-:-:S07]  /*0800*/  IMAD.U32 R5, RZ, RZ, UR5 ;  /* 0x00000005ff057e24 */ /* 0x000fce000f8e00ff */
[----:B------:R-:W-:-:S07]  /*0810*/  LEPC R20, `(.L_x_8) ;  /* 0x000000001014794e */ /* 0x000fce0000000000 */
[----:B0-2---:R-:W-:Y:S05]  /*0820*/  CALL.ABS.NOINC R8 ;  /* 0x0000000008007343 */ /* 0x005fea0003c00000 */
.L_x_8:
[----:B------:R-:W-:Y:S05]  /*0830*/  EXIT ;  /* 0x000000000000794d */ /* 0x000fea0003800000 */
.L_x_9:
[----:B------:R-:W-:-:S00]  /*0840*/  BRA `(.L_x_9) ;  /* 0xfffffffc00fc7947 */ /* 0x000fc0000383ffff */
[----:B------:R-:W-:-:S00]  /*0850*/  NOP ;  /* 0x0000000000007918 */ /* 0x000fc00000000000 */
        /* <DEDUP_REMOVED lines=10> */
.L_x_10:


//--------------------- .nv.global.init           --------------------------
	.section	.nv.global.init,"aw",@progbits
.nv.global.init:
	.type		$str,@object
	.size		$str,(.L_0 - $str)
$str:
        /*0000*/ 	.byte	0x25, 0x2e, 0x31, 0x37, 0x67, 0x0a, 0x00
.L_0:


//--------------------- .nv.shared.reserved.0     --------------------------
	.section	.nv.shared.reserved.0,"aw",@nobits
	.weak		__nv_reservedSMEM_offset_0_alias
	.size		__nv_reservedSMEM_offset_0_alias, 0, 64
	.other		__nv_reservedSMEM_offset_0_alias,@"STO_CUDA_RESERVED_SHARED STV_DEFAULT"
__nv_reservedSMEM_offset_0_alias:
	.zero		0
	.zero		64


//--------------------- .nv.constant0._Z7computefiiiffff --------------------------
	.section	.nv.constant0._Z7computefiiiffff,"a",@progbits
	.sectionflags	@""
	.align	4
.nv.constant0._Z7computefiiiffff:
	.zero		928


//--------------------- SYMBOLS --------------------------

	.type		.nv.reservedSmem.offset0,@object
	.size		.nv.reservedSmem.offset0,0x4
	.type		vprintf,@function
